	.headerflags	@"EF_CUDA_TEXMODE_UNIFIED EF_CUDA_64BIT_ADDRESS EF_CUDA_ACCELERATORS EF_CUDA_SM90 EF_CUDA_VIRTUAL_SM(EF_CUDA_SM90)"
	.elftype	@"ET_EXEC"


//--------------------- .nv.info                  --------------------------
	.section	.nv.info,"",@"SHT_CUDA_INFO"
	.align	4


	//----- nvinfo : EIATTR_REGCOUNT
	.align		4
        /*0000*/ 	.byte	0x04, 0x2f
        /*0002*/ 	.short	(.L_3 - .L_2)
	.align		4
.L_2:
        /*0004*/ 	.word	index@(triton_poi_fused__native_batch_norm_legit_no_training_add_relu_22)
        /*0008*/ 	.word	0x00000020


	//----- nvinfo : EIATTR_MIN_STACK_SIZE
	.align		4
.L_3:
        /*000c*/ 	.byte	0x04, 0x12
        /*000e*/ 	.short	(.L_5 - .L_4)
	.align		4
.L_4:
        /*0010*/ 	.word	index@(triton_poi_fused__native_batch_norm_legit_no_training_add_relu_22)
        /*0014*/ 	.word	0x00000000


	//----- nvinfo : EIATTR_FRAME_SIZE
	.align		4
.L_5:
        /*0018*/ 	.byte	0x04, 0x11
        /*001a*/ 	.short	(.L_7 - .L_6)
	.align		4
.L_6:
        /*001c*/ 	.word	index@(triton_poi_fused__native_batch_norm_legit_no_training_add_relu_22)
        /*0020*/ 	.word	0x00000000


	//----- nvinfo : EIATTR_MIN_STACK_SIZE
	.align		4
.L_7:
        /*0024*/ 	.byte	0x04, 0x12
        /*0026*/ 	.short	(.L_9 - .L_8)
	.align		4
.L_8:
        /*0028*/ 	.word	index@(triton_poi_fused__native_batch_norm_legit_no_training_add_relu_22)
        /*002c*/ 	.word	0x00000000
.L_9:


//--------------------- .nv.info.triton_poi_fused__native_batch_norm_legit_no_training_add_relu_22 --------------------------
	.section	.nv.info.triton_poi_fused__native_batch_norm_legit_no_training_add_relu_22,"",@"SHT_CUDA_INFO"
	.sectionflags	@""
	.align	4


	//----- nvinfo : EIATTR_CUDA_API_VERSION
	.align		4
        /*0000*/ 	.byte	0x04, 0x37
        /*0002*/ 	.short	(.L_11 - .L_10)
.L_10:
        /*0004*/ 	.word	0x0000007c


	//----- nvinfo : EIATTR_KPARAM_INFO
	.align		4
.L_11:
        /*0008*/ 	.byte	0x04, 0x17
        /*000a*/ 	.short	(.L_13 - .L_12)
.L_12:
        /*000c*/ 	.word	0x00000000
        /*0010*/ 	.short	0x000b
        /*0012*/ 	.short	0x0058
        /*0014*/ 	.byte	0x00, 0xf0, 0x11, 0x00


	//----- nvinfo : EIATTR_KPARAM_INFO
	.align		4
.L_13:
        /*0018*/ 	.byte	0x04, 0x17
        /*001a*/ 	.short	(.L_15 - .L_14)
.L_14:
        /*001c*/ 	.word	0x00000000
        /*0020*/ 	.short	0x000a
        /*0022*/ 	.short	0x0050
        /*0024*/ 	.byte	0x00, 0xf4, 0x21, 0x00


	//----- nvinfo : EIATTR_KPARAM_INFO
	.align		4
.L_15:
        /*0028*/ 	.byte	0x04, 0x17
        /*002a*/ 	.short	(.L_17 - .L_16)
.L_16:
        /*002c*/ 	.word	0x00000000
        /*0030*/ 	.short	0x0009
        /*0032*/ 	.short	0x0048
        /*0034*/ 	.byte	0x00, 0xf4, 0x21, 0x00


	//----- nvinfo : EIATTR_KPARAM_INFO
	.align		4
.L_17:
        /*0038*/ 	.byte	0x04, 0x17
        /*003a*/ 	.short	(.L_19 - .L_18)
.L_18:
        /*003c*/ 	.word	0x00000000
        /*0040*/ 	.short	0x0008
        /*0042*/ 	.short	0x0040
        /*0044*/ 	.byte	0x00, 0xf4, 0x21, 0x00


	//----- nvinfo : EIATTR_KPARAM_INFO
	.align		4
.L_19:
        /*0048*/ 	.byte	0x04, 0x17
        /*004a*/ 	.short	(.L_21 - .L_20)
.L_20:
        /*004c*/ 	.word	0x00000000
        /*0050*/ 	.short	0x0007
        /*0052*/ 	.short	0x0038
        /*0054*/ 	.byte	0x00, 0xf4, 0x21, 0x00


	//----- nvinfo : EIATTR_KPARAM_INFO
	.align		4
.L_21:
        /*0058*/ 	.byte	0x04, 0x17
        /*005a*/ 	.short	(.L_23 - .L_22)
.L_22:
        /*005c*/ 	.word	0x00000000
        /*0060*/ 	.short	0x0006
        /*0062*/ 	.short	0x0030
        /*0064*/ 	.byte	0x00, 0xf4, 0x21, 0x00


	//----- nvinfo : EIATTR_KPARAM_INFO
	.align		4
.L_23:
        /*0068*/ 	.byte	0x04, 0x17
        /*006a*/ 	.short	(.L_25 - .L_24)
.L_24:
        /*006c*/ 	.word	0x00000000
        /*0070*/ 	.short	0x0005
        /*0072*/ 	.short	0x0028
        /*0074*/ 	.byte	0x00, 0xf4, 0x21, 0x00


	//----- nvinfo : EIATTR_KPARAM_INFO
	.align		4
.L_25:
        /*0078*/ 	.byte	0x04, 0x17
        /*007a*/ 	.short	(.L_27 - .L_26)
.L_26:
        /*007c*/ 	.word	0x00000000
        /*0080*/ 	.short	0x0004
        /*0082*/ 	.short	0x0020
        /*0084*/ 	.byte	0x00, 0xf4, 0x21, 0x00


	//----- nvinfo : EIATTR_KPARAM_INFO
	.align		4
.L_27:
        /*0088*/ 	.byte	0x04, 0x17
        /*008a*/ 	.short	(.L_29 - .L_28)
.L_28:
        /*008c*/ 	.word	0x00000000
        /*0090*/ 	.short	0x0003
        /*0092*/ 	.short	0x0018
        /*0094*/ 	.byte	0x00, 0xf4, 0x21, 0x00


	//----- nvinfo : EIATTR_KPARAM_INFO
	.align		4
.L_29:
        /*0098*/ 	.byte	0x04, 0x17
        /*009a*/ 	.short	(.L_31 - .L_30)
.L_30:
        /*009c*/ 	.word	0x00000000
        /*00a0*/ 	.short	0x0002
        /*00a2*/ 	.short	0x0010
        /*00a4*/ 	.byte	0x00, 0xf4, 0x21, 0x00


	//----- nvinfo : EIATTR_KPARAM_INFO
	.align		4
.L_31:
        /*00a8*/ 	.byte	0x04, 0x17
        /*00aa*/ 	.short	(.L_33 - .L_32)
.L_32:
        /*00ac*/ 	.word	0x00000000
        /*00b0*/ 	.short	0x0001
        /*00b2*/ 	.short	0x0008
        /*00b4*/ 	.byte	0x00, 0xf4, 0x21, 0x00


	//----- nvinfo : EIATTR_KPARAM_INFO
	.align		4
.L_33:
        /*00b8*/ 	.byte	0x04, 0x17
        /*00ba*/ 	.short	(.L_35 - .L_34)
.L_34:
        /*00bc*/ 	.word	0x00000000
        /*00c0*/ 	.short	0x0000
        /*00c2*/ 	.short	0x0000
        /*00c4*/ 	.byte	0x00, 0xf4, 0x21, 0x00


	//----- nvinfo : EIATTR_SPARSE_MMA_MASK
	.align		4
.L_35:
        /*00c8*/ 	.byte	0x03, 0x50
        /*00ca*/ 	.short	0x0000


	//----- nvinfo : EIATTR_MAXREG_COUNT
	.align		4
        /*00cc*/ 	.byte	0x03, 0x1b
        /*00ce*/ 	.short	0x00ff


	//----- nvinfo : EIATTR_EXIT_INSTR_OFFSETS
	.align		4
        /*00d0*/ 	.byte	0x04, 0x1c
        /*00d2*/ 	.short	(.L_37 - .L_36)


	//   ....[0]....
.L_36:
        /*00d4*/ 	.word	0x00000680


	//----- nvinfo : EIATTR_REQNTID
	.align		4
.L_37:
        /*00d8*/ 	.byte	0x04, 0x10
        /*00da*/ 	.short	(.L_39 - .L_38)
.L_38:
        /*00dc*/ 	.word	0x00000100
        /*00e0*/ 	.word	0x00000001
        /*00e4*/ 	.word	0x00000001


	//----- nvinfo : EIATTR_CBANK_PARAM_SIZE
	.align		4
.L_39:
        /*00e8*/ 	.byte	0x03, 0x19
        /*00ea*/ 	.short	0x005c


	//----- nvinfo : EIATTR_PARAM_CBANK
	.align		4
        /*00ec*/ 	.byte	0x04, 0x0a
        /*00ee*/ 	.short	(.L_41 - .L_40)
	.align		4
.L_40:
        /*00f0*/ 	.word	index@(.nv.constant0.triton_poi_fused__native_batch_norm_legit_no_training_add_relu_22)
        /*00f4*/ 	.short	0x0210
        /*00f6*/ 	.short	0x005c


	//----- nvinfo : EIATTR_SW_WAR
	.align		4
.L_41:
        /*00f8*/ 	.byte	0x04, 0x36
        /*00fa*/ 	.short	(.L_43 - .L_42)
.L_42:
        /*00fc*/ 	.word	0x00000008
.L_43:


//--------------------- .nv.callgraph             --------------------------
	.section	.nv.callgraph,"",@"SHT_CUDA_CALLGRAPH"
	.align	4
	.sectionentsize	8
	.align		4
        /*0000*/ 	.word	0x00000000
	.align		4
        /*0004*/ 	.word	0xffffffff
	.align		4
        /*0008*/ 	.word	0x00000000
	.align		4
        /*000c*/ 	.word	0xfffffffe
	.align		4
        /*0010*/ 	.word	0x00000000
	.align		4
        /*0014*/ 	.word	0xfffffffd
	.align		4
        /*0018*/ 	.word	0x00000000
	.align		4
        /*001c*/ 	.word	0xfffffffc


//--------------------- .nv.constant4             --------------------------
	.section	.nv.constant4,"a",@progbits
	.align	8
	.align		8
.nv.constant4:
        /*0000*/ 	.dword	_$_str
	.align		8
        /*0008*/ 	.dword	_$_str_$_2


//--------------------- .text.triton_poi_fused__native_batch_norm_legit_no_training_add_relu_22 --------------------------
	.section	.text.triton_poi_fused__native_batch_norm_legit_no_training_add_relu_22,"ax",@progbits
	.align	128
        .global         triton_poi_fused__native_batch_norm_legit_no_training_add_relu_22
        .type           triton_poi_fused__native_batch_norm_legit_no_training_add_relu_22,@function
        .size           triton_poi_fused__native_batch_norm_legit_no_training_add_relu_22,(.L_x_1 - triton_poi_fused__native_batch_norm_legit_no_training_add_relu_22)
        .other          triton_poi_fused__native_batch_norm_legit_no_training_add_relu_22,@"STO_CUDA_ENTRY STV_DEFAULT"
triton_poi_fused__native_batch_norm_legit_no_training_add_relu_22:
.text.triton_poi_fused__native_batch_norm_legit_no_training_add_relu_22:
[----:B------:R-:W-:Y:S01]  /*0000*/  LDC R1, c[0x0][0x28] ;  /* 0x00000a00ff017b82 */ /* 0x000fe20000000800 */
[----:B------:R-:W1:Y:S07]  /*0010*/  S2R R0, SR_TID.X ;  /* 0x0000000000007919 */ /* 0x000e6e0000002100 */
[----:B------:R-:W2:Y:S01]  /*0020*/  LDC.64 R6, c[0x0][0x228] ;  /* 0x00008a00ff067b82 */ /* 0x000ea20000000a00 */
[----:B------:R-:W-:Y:S01]  /*0030*/  ULDC.64 UR4, c[0x0][0x208] ;  /* 0x0000820000047ab9 */ /* 0x000fe20000000a00 */
[----:B------:R-:W3:Y:S06]  /*0040*/  S2R R5, SR_CTAID.X ;  /* 0x0000000000057919 */ /* 0x000eec0000002500 */
[----:B------:R-:W4:Y:S08]  /*0050*/  LDC.64 R12, c[0x0][0x218] ;  /* 0x00008600ff0c7b82 */ /* 0x000f300000000a00 */
[----:B------:R-:W5:Y:S08]  /*0060*/  LDC.64 R14, c[0x0][0x240] ;  /* 0x00009000ff0e7b82 */ /* 0x000f700000000a00 */
[----:B------:R-:W4:Y:S01]  /*0070*/  LDC.64 R16, c[0x0][0x220] ;  /* 0x00008800ff107b82 */ /* 0x000f220000000a00 */
[----:B-1----:R-:W-:-:S07]  /*0080*/  SHF.L.U32 R0, R0, 0x1, RZ ;  /* 0x0000000100007819 */ /* 0x002fce00000006ff */
[----:B------:R-:W1:Y:S01]  /*0090*/  LDC.64 R18, c[0x0][0x248] ;  /* 0x00009200ff127b82 */ /* 0x000e620000000a00 */
[----:B---3--:R-:W-:Y:S02]  /*00a0*/  SHF.R.S32.HI R3, RZ, 0x16, R5 ;  /* 0x00000016ff037819 */ /* 0x008fe40000011405 */
[----:B------:R-:W-:Y:S02]  /*00b0*/  LOP3.LUT R0, R0, 0x1fe, RZ, 0xc0, !PT ;  /* 0x000001fe00007812 */ /* 0x000fe400078ec0ff */
[----:B------:R-:W-:-:S03]  /*00c0*/  SGXT R3, R3, 0x1 ;  /* 0x000000010303781a */ /* 0x000fc60000000200 */
[----:B------:R-:W3:Y:S01]  /*00d0*/  LDC.64 R8, c[0x0][0x238] ;  /* 0x00008e00ff087b82 */ /* 0x000ee20000000a00 */
[----:B------:R-:W-:-:S04]  /*00e0*/  LEA R0, R5, R0, 0x9 ;  /* 0x0000000005007211 */ /* 0x000fc800078e48ff */
[----:B------:R-:W-:-:S03]  /*00f0*/  LEA.HI R4, R3, R0, RZ, 0xa ;  /* 0x0000000003047211 */ /* 0x000fc600078f50ff */
[----:B------:R-:W1:Y:S01]  /*0100*/  LDC.64 R2, c[0x0][0x250] ;  /* 0x00009400ff027b82 */ /* 0x000e620000000a00 */
[----:B------:R-:W-:-:S04]  /*0110*/  LOP3.LUT R21, R4, 0xfffffc00, RZ, 0xc0, !PT ;  /* 0xfffffc0004157812 */ /* 0x000fc800078ec0ff */
[----:B------:R-:W-:-:S03]  /*0120*/  IADD3 R21, R0, -R21, RZ ;  /* 0x8000001500157210 */ /* 0x000fc60007ffe0ff */
[----:B------:R-:W3:Y:S02]  /*0130*/  LDC.64 R22, c[0x0][0x230] ;  /* 0x00008c00ff167b82 */ /* 0x000ee40000000a00 */
[----:B--2---:R-:W-:-:S06]  /*0140*/  IMAD.WIDE R6, R21, 0x4, R6 ;  /* 0x0000000415067825 */ /* 0x004fcc00078e0206 */
[----:B------:R-:W2:Y:S01]  /*0150*/  LDG.E.EL.64 R6, desc[UR4][R6.64] ;  /* 0x0000000406067981 */ /* 0x000ea2000c2e1b00 */
[----:B------:R-:W3:Y:S01]  /*0160*/  LDC.64 R10, c[0x0][0x258] ;  /* 0x00009600ff0a7b82 */ /* 0x000ee20000000a00 */
[----:B01----:R-:W-:-:S07]  /*0170*/  IMAD.WIDE R2, R21, 0x4, R2 ;  /* 0x0000000415027825 */ /* 0x003fce00078e0202 */
[----:B------:R-:W0:Y:S01]  /*0180*/  LDC.64 R4, c[0x0][0x260] ;  /* 0x00009800ff047b82 */ /* 0x000e220000000a00 */
[----:B------:R-:W2:Y:S01]  /*0190*/  LDG.E.EL.64 R2, desc[UR4][R2.64] ;  /* 0x0000000402027981 */ /* 0x000ea2000c2e1b00 */
[----:B----4-:R-:W-:-:S04]  /*01a0*/  IMAD.WIDE R12, R0, 0x4, R12 ;  /* 0x00000004000c7825 */ /* 0x010fc800078e020c */
[----:B-----5:R-:W-:Y:S02]  /*01b0*/  IMAD.WIDE R14, R0, 0x4, R14 ;  /* 0x00000004000e7825 */ /* 0x020fe400078e020e */
[----:B------:R-:W4:Y:S02]  /*01c0*/  LDG.E.64 R12, desc[UR4][R12.64] ;  /* 0x000000040c0c7981 */ /* 0x000f24000c1e1b00 */
[C---:B------:R-:W-:Y:S02]  /*01d0*/  IMAD.WIDE R16, R21.reuse, 0x4, R16 ;  /* 0x0000000415107825 */ /* 0x040fe400078e0210 */
[----:B------:R-:W5:Y:S02]  /*01e0*/  LDG.E.64 R14, desc[UR4][R14.64] ;  /* 0x000000040e0e7981 */ /* 0x000f64000c1e1b00 */
[C---:B------:R-:W-:Y:S02]  /*01f0*/  IMAD.WIDE R18, R21.reuse, 0x4, R18 ;  /* 0x0000000415127825 */ /* 0x040fe400078e0212 */
[----:B------:R-:W4:Y:S02]  /*0200*/  LDG.E.EL.64 R16, desc[UR4][R16.64] ;  /* 0x0000000410107981 */ /* 0x000f24000c2e1b00 */
[----:B---3--:R-:W-:-:S02]  /*0210*/  IMAD.WIDE R24, R21, 0x4, R8 ;  /* 0x0000000415187825 */ /* 0x008fc400078e0208 */
[----:B------:R-:W5:Y:S02]  /*0220*/  LDG.E.EL.64 R18, desc[UR4][R18.64] ;  /* 0x0000000412127981 */ /* 0x000f64000c2e1b00 */
[----:B------:R-:W-:-:S04]  /*0230*/  IMAD.WIDE R22, R21, 0x4, R22 ;  /* 0x0000000415167825 */ /* 0x000fc800078e0216 */
[C---:B------:R-:W-:Y:S02]  /*0240*/  IMAD.WIDE R10, R21.reuse, 0x4, R10 ;  /* 0x00000004150a7825 */ /* 0x040fe400078e020a */
[----:B------:R-:W3:Y:S02]  /*0250*/  LDG.E.EL.64 R22, desc[UR4][R22.64] ;  /* 0x0000000416167981 */ /* 0x000ee4000c2e1b00 */
[----:B0-----:R-:W-:Y:S02]  /*0260*/  IMAD.WIDE R8, R21, 0x4, R4 ;  /* 0x0000000415087825 */ /* 0x001fe400078e0204 */
[----:B------:R0:W3:Y:S04]  /*0270*/  LDG.E.EL.64 R4, desc[UR4][R24.64] ;  /* 0x0000000418047981 */ /* 0x0000e8000c2e1b00 */
[----:B------:R-:W3:Y:S04]  /*0280*/  LDG.E.EL.64 R10, desc[UR4][R10.64] ;  /* 0x000000040a0a7981 */ /* 0x000ee8000c2e1b00 */
[----:B------:R-:W3:Y:S01]  /*0290*/  LDG.E.EL.64 R8, desc[UR4][R8.64] ;  /* 0x0000000408087981 */ /* 0x000ee2000c2e1b00 */
[----:B--2---:R-:W-:Y:S01]  /*02a0*/  FADD R6, R6, 9.9999997473787516356e-06 ;  /* 0x3727c5ac06067421 */ /* 0x004fe20000000000 */
[----:B------:R-:W-:-:S05]  /*02b0*/  FADD R7, R7, 9.9999997473787516356e-06 ;  /* 0x3727c5ac07077421 */ /* 0x000fca0000000000 */
[----:B------:R-:W1:Y:S01]  /*02c0*/  MUFU.SQRT R6, R6 ;  /* 0x0000000600067308 */ /* 0x000e620000002000 */
[----:B------:R-:W-:Y:S01]  /*02d0*/  FADD R20, R2, 9.9999997473787516356e-06 ;  /* 0x3727c5ac02147421 */ /* 0x000fe20000000000 */
[----:B------:R-:W-:-:S06]  /*02e0*/  FADD R3, R3, 9.9999997473787516356e-06 ;  /* 0x3727c5ac03037421 */ /* 0x000fcc0000000000 */
[----:B------:R-:W2:Y:S08]  /*02f0*/  MUFU.SQRT R21, R7 ;  /* 0x0000000700157308 */ /* 0x000eb00000002000 */
[----:B------:R-:W4:Y:S01]  /*0300*/  MUFU.SQRT R26, R20 ;  /* 0x00000014001a7308 */ /* 0x000f220000002000 */
[----:B-1----:R-:W-:-:S07]  /*0310*/  FSETP.GT.AND P6, PT, R6, 8.50705917302346158658e+37, PT ;  /* 0x7e8000000600780b */ /* 0x002fce0003fc4000 */
[----:B0-----:R-:W0:Y:S01]  /*0320*/  MUFU.SQRT R25, R3 ;  /* 0x0000000300197308 */ /* 0x001e220000002000 */
[----:B------:R-:W-:Y:S01]  /*0330*/  HFMA2.MMA R2, -RZ, RZ, 1.625, 0 ;  /* 0x3e800000ff027435 */ /* 0x000fe200000001ff */
[----:B------:R-:W-:Y:S02]  /*0340*/  FSETP.GEU.AND P5, PT, R6, 1.175494350822287508e-38, PT ;  /* 0x008000000600780b */ /* 0x000fe40003fae000 */
[C---:B--2---:R-:W-:Y:S02]  /*0350*/  FSETP.GT.AND P4, PT, R21.reuse, 8.50705917302346158658e+37, PT ;  /* 0x7e8000001500780b */ /* 0x044fe40003f84000 */
[C---:B----4-:R-:W-:Y:S02]  /*0360*/  FSETP.GT.AND P3, PT, R26.reuse, 8.50705917302346158658e+37, PT ;  /* 0x7e8000001a00780b */ /* 0x050fe40003f64000 */
[----:B------:R-:W-:Y:S01]  /*0370*/  FSETP.GEU.AND P0, PT, R26, 1.175494350822287508e-38, PT ;  /* 0x008000001a00780b */ /* 0x000fe20003f0e000 */
[----:B------:R-:W-:Y:S01]  /*0380*/  @P6 FMUL R6, R6, 0.25 ;  /* 0x3e80000006066820 */ /* 0x000fe20000400000 */
[----:B------:R-:W-:-:S02]  /*0390*/  FSETP.GEU.AND P2, PT, R21, 1.175494350822287508e-38, PT ;  /* 0x008000001500780b */ /* 0x000fc40003f4e000 */
[C---:B0-----:R-:W-:Y:S02]  /*03a0*/  FSETP.GT.AND P1, PT, R25.reuse, 8.50705917302346158658e+37, PT ;  /* 0x7e8000001900780b */ /* 0x041fe40003f24000 */
[----:B------:R-:W-:Y:S02]  /*03b0*/  FSEL R3, R2, 1, P6 ;  /* 0x3f80000002037808 */ /* 0x000fe40003000000 */
[----:B------:R-:W-:Y:S01]  /*03c0*/  FSETP.GEU.AND P6, PT, R25, 1.175494350822287508e-38, PT ;  /* 0x008000001900780b */ /* 0x000fe20003fce000 */
[----:B------:R-:W-:Y:S02]  /*03d0*/  @!P5 FMUL R6, R6, 16777216 ;  /* 0x4b8000000606d820 */ /* 0x000fe40000400000 */
[----:B------:R-:W-:Y:S01]  /*03e0*/  @P3 FMUL R26, R26, 0.25 ;  /* 0x3e8000001a1a3820 */ /* 0x000fe20000400000 */
[----:B------:R-:W-:Y:S01]  /*03f0*/  @P4 FMUL R21, R21, 0.25 ;  /* 0x3e80000015154820 */ /* 0x000fe20000400000 */
[----:B------:R-:W0:Y:S02]  /*0400*/  MUFU.RCP R20, R6 ;  /* 0x0000000600147308 */ /* 0x000e240000001000 */
[----:B------:R-:W-:Y:S01]  /*0410*/  @!P0 FMUL R26, R26, 16777216 ;  /* 0x4b8000001a1a8820 */ /* 0x000fe20000400000 */
[----:B------:R-:W-:Y:S01]  /*0420*/  @!P2 FMUL R21, R21, 16777216 ;  /* 0x4b8000001515a820 */ /* 0x000fe20000400000 */
[----:B------:R-:W-:-:S04]  /*0430*/  @P1 FMUL R25, R25, 0.25 ;  /* 0x3e80000019191820 */ /* 0x000fc80000400000 */
[----:B------:R-:W-:Y:S01]  /*0440*/  @!P6 FMUL R25, R25, 16777216 ;  /* 0x4b8000001919e820 */ /* 0x000fe20000400000 */
[----:B------:R-:W1:Y:S01]  /*0450*/  MUFU.RCP R7, R26 ;  /* 0x0000001a00077308 */ /* 0x000e620000001000 */
[----:B------:R-:W-:Y:S01]  /*0460*/  @!P5 FMUL R3, R3, 16777216 ;  /* 0x4b8000000303d820 */ /* 0x000fe20000400000 */
[----:B------:R-:W-:-:S06]  /*0470*/  FSEL R28, R2, 1, P3 ;  /* 0x3f800000021c7808 */ /* 0x000fcc0001800000 */
[----:B------:R-:W2:Y:S01]  /*0480*/  MUFU.RCP R21, R21 ;  /* 0x0000001500157308 */ /* 0x000ea20000001000 */
[----:B------:R-:W-:-:S07]  /*0490*/  FSEL R24, R2, 1, P4 ;  /* 0x3f80000002187808 */ /* 0x000fce0002000000 */
[----:B------:R-:W4:Y:S01]  /*04a0*/  MUFU.RCP R6, R25 ;  /* 0x0000001900067308 */ /* 0x000f220000001000 */
[----:B------:R-:W-:Y:S01]  /*04b0*/  FSEL R27, R2, 1, P1 ;  /* 0x3f800000021b7808 */ /* 0x000fe20000800000 */
[----:B0-----:R-:W-:Y:S01]  /*04c0*/  FMUL R20, R20, R3 ;  /* 0x0000000314147220 */ /* 0x001fe20000400000 */
[----:B------:R-:W-:Y:S01]  /*04d0*/  @!P0 FMUL R28, R28, 16777216 ;  /* 0x4b8000001c1c8820 */ /* 0x000fe20000400000 */
[----:B------:R-:W0:Y:S01]  /*04e0*/  LDC.64 R2, c[0x0][0x210] ;  /* 0x00008400ff027b82 */ /* 0x000e220000000a00 */
[----:B------:R-:W-:Y:S01]  /*04f0*/  @!P2 FMUL R24, R24, 16777216 ;  /* 0x4b8000001818a820 */ /* 0x000fe20000400000 */
[----:B------:R-:W-:Y:S01]  /*0500*/  @!P6 FMUL R27, R27, 16777216 ;  /* 0x4b8000001b1be820 */ /* 0x000fe20000400000 */
[----:B-1----:R-:W-:Y:S01]  /*0510*/  FMUL R7, R7, R28 ;  /* 0x0000001c07077220 */ /* 0x002fe20000400000 */
[----:B------:R-:W-:Y:S01]  /*0520*/  FADD R29, R12, -R16 ;  /* 0x800000100c1d7221 */ /* 0x000fe20000000000 */
[----:B-----5:R-:W-:Y:S01]  /*0530*/  FADD R14, R14, -R18 ;  /* 0x800000120e0e7221 */ /* 0x020fe20000000000 */
[----:B--2---:R-:W-:Y:S01]  /*0540*/  FMUL R21, R21, R24 ;  /* 0x0000001815157220 */ /* 0x004fe20000400000 */
[----:B------:R-:W-:Y:S01]  /*0550*/  FADD R12, R13, -R17 ;  /* 0x800000110d0c7221 */ /* 0x000fe20000000000 */
[----:B------:R-:W-:Y:S01]  /*0560*/  FADD R15, R15, -R19 ;  /* 0x800000130f0f7221 */ /* 0x000fe20000000000 */
[----:B------:R-:W-:Y:S01]  /*0570*/  FMUL R29, R20, R29 ;  /* 0x0000001d141d7220 */ /* 0x000fe20000400000 */
[----:B------:R-:W-:Y:S01]  /*0580*/  FMUL R7, R7, R14 ;  /* 0x0000000e07077220 */ /* 0x000fe20000400000 */
[----:B----4-:R-:W-:Y:S01]  /*0590*/  FMUL R6, R6, R27 ;  /* 0x0000001b06067220 */ /* 0x010fe20000400000 */
[----:B------:R-:W-:Y:S01]  /*05a0*/  FMUL R12, R21, R12 ;  /* 0x0000000c150c7220 */ /* 0x000fe20000400000 */
[----:B---3--:R-:W-:Y:S01]  /*05b0*/  FFMA R4, R22, R29, R4 ;  /* 0x0000001d16047223 */ /* 0x008fe20000000004 */
[----:B------:R-:W-:Y:S01]  /*05c0*/  FFMA R7, R10, R7, R8 ;  /* 0x000000070a077223 */ /* 0x000fe20000000008 */
[----:B------:R-:W-:Y:S01]  /*05d0*/  FMUL R6, R6, R15 ;  /* 0x0000000f06067220 */ /* 0x000fe20000400000 */
[----:B------:R-:W-:-:S03]  /*05e0*/  FFMA R5, R23, R12, R5 ;  /* 0x0000000c17057223 */ /* 0x000fc60000000005 */
[----:B------:R-:W-:Y:S01]  /*05f0*/  FFMA R6, R11, R6, R9 ;  /* 0x000000060b067223 */ /* 0x000fe20000000009 */
[C---:B------:R-:W-:Y:S01]  /*0600*/  FSETP.GEU.AND P0, PT, R4.reuse, -R7, PT ;  /* 0x800000070400720b */ /* 0x040fe20003f0e000 */
[----:B------:R-:W-:Y:S02]  /*0610*/  FADD R4, R4, R7 ;  /* 0x0000000704047221 */ /* 0x000fe40000000000 */
[C---:B------:R-:W-:Y:S01]  /*0620*/  FADD R7, R5.reuse, R6 ;  /* 0x0000000605077221 */ /* 0x040fe20000000000 */
[----:B------:R-:W-:Y:S01]  /*0630*/  FSETP.GEU.AND P1, PT, R5, -R6, PT ;  /* 0x800000060500720b */ /* 0x000fe20003f2e000 */
[----:B0-----:R-:W-:Y:S01]  /*0640*/  IMAD.WIDE R2, R0, 0x4, R2 ;  /* 0x0000000400027825 */ /* 0x001fe200078e0202 */
[----:B------:R-:W-:Y:S02]  /*0650*/  FSEL R4, R4, RZ, P0 ;  /* 0x000000ff04047208 */ /* 0x000fe40000000000 */
[----:B------:R-:W-:-:S05]  /*0660*/  FSEL R5, R7, RZ, P1 ;  /* 0x000000ff07057208 */ /* 0x000fca0000800000 */
[----:B------:R-:W-:Y:S01]  /*0670*/  STG.E.64 desc[UR4][R2.64], R4 ;  /* 0x0000000402007986 */ /* 0x000fe2000c101b04 */
[----:B------:R-:W-:Y:S05]  /*0680*/  EXIT ;  /* 0x000000000000794d */ /* 0x000fea0003800000 */
.L_x_0:
[----:B------:R-:W-:-:S00]  /*0690*/  BRA `(.L_x_0) ;  /* 0xfffffffc00fc7947 */ /* 0x000fc0000383ffff */
[----:B------:R-:W-:-:S00]  /*06a0*/  NOP ;  /* 0x0000000000007918 */ /* 0x000fc00000000000 */
        /* <DEDUP_REMOVED lines=13> */
.L_x_1:


//--------------------- .nv.global.init           --------------------------
	.section	.nv.global.init,"aw",@progbits
.nv.global.init:
	.type		_$_str,@object
	.size		_$_str,(_$_str_$_2 - _$_str)
_$_str:
        /*0000*/ 	.byte	0x5f, 0x5f, 0x43, 0x55, 0x44, 0x41, 0x5f, 0x46, 0x54, 0x5a, 0x00
	.type		_$_str_$_2,@object
	.size		_$_str_$_2,(.L_1 - _$_str_$_2)
_$_str_$_2:
        /*000b*/ 	.byte	0x5f, 0x5f, 0x43, 0x55, 0x44, 0x41, 0x5f, 0x50, 0x52, 0x45, 0x43, 0x5f, 0x53, 0x51, 0x52, 0x54
        /*001b*/ 	.byte	0x00
.L_1:


//--------------------- .nv.constant0.triton_poi_fused__native_batch_norm_legit_no_training_add_relu_22 --------------------------
	.section	.nv.constant0.triton_poi_fused__native_batch_norm_legit_no_training_add_relu_22,"a",@progbits
	.sectionflags	@""
	.align	4
.nv.constant0.triton_poi_fused__native_batch_norm_legit_no_training_add_relu_22:
	.zero		620
